	.headerflags	@"EF_CUDA_TEXMODE_UNIFIED EF_CUDA_64BIT_ADDRESS EF_CUDA_ACCELERATORS EF_CUDA_SM90 EF_CUDA_VIRTUAL_SM(EF_CUDA_SM90)"
	.elftype	@"ET_EXEC"


//--------------------- .nv.info                  --------------------------
	.section	.nv.info,"",@"SHT_CUDA_INFO"
	.align	4


	//----- nvinfo : EIATTR_REGCOUNT
	.align		4
        /*0000*/ 	.byte	0x04, 0x2f
        /*0002*/ 	.short	(.L_3 - .L_2)
	.align		4
.L_2:
        /*0004*/ 	.word	index@(triton_poi_fused__native_batch_norm_legit_no_training_37)
        /*0008*/ 	.word	0x00000012


	//----- nvinfo : EIATTR_MIN_STACK_SIZE
	.align		4
.L_3:
        /*000c*/ 	.byte	0x04, 0x12
        /*000e*/ 	.short	(.L_5 - .L_4)
	.align		4
.L_4:
        /*0010*/ 	.word	index@(triton_poi_fused__native_batch_norm_legit_no_training_37)
        /*0014*/ 	.word	0x00000000


	//----- nvinfo : EIATTR_FRAME_SIZE
	.align		4
.L_5:
        /*0018*/ 	.byte	0x04, 0x11
        /*001a*/ 	.short	(.L_7 - .L_6)
	.align		4
.L_6:
        /*001c*/ 	.word	index@(triton_poi_fused__native_batch_norm_legit_no_training_37)
        /*0020*/ 	.word	0x00000000


	//----- nvinfo : EIATTR_MIN_STACK_SIZE
	.align		4
.L_7:
        /*0024*/ 	.byte	0x04, 0x12
        /*0026*/ 	.short	(.L_9 - .L_8)
	.align		4
.L_8:
        /*0028*/ 	.word	index@(triton_poi_fused__native_batch_norm_legit_no_training_37)
        /*002c*/ 	.word	0x00000000
.L_9:


//--------------------- .nv.info.triton_poi_fused__native_batch_norm_legit_no_training_37 --------------------------
	.section	.nv.info.triton_poi_fused__native_batch_norm_legit_no_training_37,"",@"SHT_CUDA_INFO"
	.sectionflags	@""
	.align	4


	//----- nvinfo : EIATTR_CUDA_API_VERSION
	.align		4
        /*0000*/ 	.byte	0x04, 0x37
        /*0002*/ 	.short	(.L_11 - .L_10)
.L_10:
        /*0004*/ 	.word	0x0000007c


	//----- nvinfo : EIATTR_KPARAM_INFO
	.align		4
.L_11:
        /*0008*/ 	.byte	0x04, 0x17
        /*000a*/ 	.short	(.L_13 - .L_12)
.L_12:
        /*000c*/ 	.word	0x00000000
        /*0010*/ 	.short	0x0006
        /*0012*/ 	.short	0x0030
        /*0014*/ 	.byte	0x00, 0xf0, 0x11, 0x00


	//----- nvinfo : EIATTR_KPARAM_INFO
	.align		4
.L_13:
        /*0018*/ 	.byte	0x04, 0x17
        /*001a*/ 	.short	(.L_15 - .L_14)
.L_14:
        /*001c*/ 	.word	0x00000000
        /*0020*/ 	.short	0x0005
        /*0022*/ 	.short	0x0028
        /*0024*/ 	.byte	0x00, 0xf4, 0x21, 0x00


	//----- nvinfo : EIATTR_KPARAM_INFO
	.align		4
.L_15:
        /*0028*/ 	.byte	0x04, 0x17
        /*002a*/ 	.short	(.L_17 - .L_16)
.L_16:
        /*002c*/ 	.word	0x00000000
        /*0030*/ 	.short	0x0004
        /*0032*/ 	.short	0x0020
        /*0034*/ 	.byte	0x00, 0xf4, 0x21, 0x00


	//----- nvinfo : EIATTR_KPARAM_INFO
	.align		4
.L_17:
        /*0038*/ 	.byte	0x04, 0x17
        /*003a*/ 	.short	(.L_19 - .L_18)
.L_18:
        /*003c*/ 	.word	0x00000000
        /*0040*/ 	.short	0x0003
        /*0042*/ 	.short	0x0018
        /*0044*/ 	.byte	0x00, 0xf4, 0x21, 0x00


	//----- nvinfo : EIATTR_KPARAM_INFO
	.align		4
.L_19:
        /*0048*/ 	.byte	0x04, 0x17
        /*004a*/ 	.short	(.L_21 - .L_20)
.L_20:
        /*004c*/ 	.word	0x00000000
        /*0050*/ 	.short	0x0002
        /*0052*/ 	.short	0x0010
        /*0054*/ 	.byte	0x00, 0xf4, 0x21, 0x00


	//----- nvinfo : EIATTR_KPARAM_INFO
	.align		4
.L_21:
        /*0058*/ 	.byte	0x04, 0x17
        /*005a*/ 	.short	(.L_23 - .L_22)
.L_22:
        /*005c*/ 	.word	0x00000000
        /*0060*/ 	.short	0x0001
        /*0062*/ 	.short	0x0008
        /*0064*/ 	.byte	0x00, 0xf4, 0x21, 0x00


	//----- nvinfo : EIATTR_KPARAM_INFO
	.align		4
.L_23:
        /*0068*/ 	.byte	0x04, 0x17
        /*006a*/ 	.short	(.L_25 - .L_24)
.L_24:
        /*006c*/ 	.word	0x00000000
        /*0070*/ 	.short	0x0000
        /*0072*/ 	.short	0x0000
        /*0074*/ 	.byte	0x00, 0xf4, 0x21, 0x00


	//----- nvinfo : EIATTR_SPARSE_MMA_MASK
	.align		4
.L_25:
        /*0078*/ 	.byte	0x03, 0x50
        /*007a*/ 	.short	0x0000


	//----- nvinfo : EIATTR_MAXREG_COUNT
	.align		4
        /*007c*/ 	.byte	0x03, 0x1b
        /*007e*/ 	.short	0x00ff


	//----- nvinfo : EIATTR_EXIT_INSTR_OFFSETS
	.align		4
        /*0080*/ 	.byte	0x04, 0x1c
        /*0082*/ 	.short	(.L_27 - .L_26)


	//   ....[0]....
.L_26:
        /*0084*/ 	.word	0x00000380


	//----- nvinfo : EIATTR_REQNTID
	.align		4
.L_27:
        /*0088*/ 	.byte	0x04, 0x10
        /*008a*/ 	.short	(.L_29 - .L_28)
.L_28:
        /*008c*/ 	.word	0x00000100
        /*0090*/ 	.word	0x00000001
        /*0094*/ 	.word	0x00000001


	//----- nvinfo : EIATTR_CBANK_PARAM_SIZE
	.align		4
.L_29:
        /*0098*/ 	.byte	0x03, 0x19
        /*009a*/ 	.short	0x0034


	//----- nvinfo : EIATTR_PARAM_CBANK
	.align		4
        /*009c*/ 	.byte	0x04, 0x0a
        /*009e*/ 	.short	(.L_31 - .L_30)
	.align		4
.L_30:
        /*00a0*/ 	.word	index@(.nv.constant0.triton_poi_fused__native_batch_norm_legit_no_training_37)
        /*00a4*/ 	.short	0x0210
        /*00a6*/ 	.short	0x0034


	//----- nvinfo : EIATTR_SW_WAR
	.align		4
.L_31:
        /*00a8*/ 	.byte	0x04, 0x36
        /*00aa*/ 	.short	(.L_33 - .L_32)
.L_32:
        /*00ac*/ 	.word	0x00000008
.L_33:


//--------------------- .nv.callgraph             --------------------------
	.section	.nv.callgraph,"",@"SHT_CUDA_CALLGRAPH"
	.align	4
	.sectionentsize	8
	.align		4
        /*0000*/ 	.word	0x00000000
	.align		4
        /*0004*/ 	.word	0xffffffff
	.align		4
        /*0008*/ 	.word	0x00000000
	.align		4
        /*000c*/ 	.word	0xfffffffe
	.align		4
        /*0010*/ 	.word	0x00000000
	.align		4
        /*0014*/ 	.word	0xfffffffd
	.align		4
        /*0018*/ 	.word	0x00000000
	.align		4
        /*001c*/ 	.word	0xfffffffc


//--------------------- .nv.constant4             --------------------------
	.section	.nv.constant4,"a",@progbits
	.align	8
	.align		8
.nv.constant4:
        /*0000*/ 	.dword	_$_str
	.align		8
        /*0008*/ 	.dword	_$_str_$_2


//--------------------- .text.triton_poi_fused__native_batch_norm_legit_no_training_37 --------------------------
	.section	.text.triton_poi_fused__native_batch_norm_legit_no_training_37,"ax",@progbits
	.align	128
        .global         triton_poi_fused__native_batch_norm_legit_no_training_37
        .type           triton_poi_fused__native_batch_norm_legit_no_training_37,@function
        .size           triton_poi_fused__native_batch_norm_legit_no_training_37,(.L_x_1 - triton_poi_fused__native_batch_norm_legit_no_training_37)
        .other          triton_poi_fused__native_batch_norm_legit_no_training_37,@"STO_CUDA_ENTRY STV_DEFAULT"
triton_poi_fused__native_batch_norm_legit_no_training_37:
.text.triton_poi_fused__native_batch_norm_legit_no_training_37:
[----:B------:R-:W-:Y:S01]  /*0000*/  LDC R1, c[0x0][0x28] ;  /* 0x00000a00ff017b82 */ /* 0x000fe20000000800 */
[----:B------:R-:W1:Y:S07]  /*0010*/  S2R R0, SR_TID.X ;  /* 0x0000000000007919 */ /* 0x000e6e0000002100 */
[----:B------:R-:W2:Y:S01]  /*0020*/  LDC.64 R2, c[0x0][0x220] ;  /* 0x00008800ff027b82 */ /* 0x000ea20000000a00 */
[----:B------:R-:W-:Y:S01]  /*0030*/  ULDC.64 UR4, c[0x0][0x208] ;  /* 0x0000820000047ab9 */ /* 0x000fe20000000a00 */
[----:B------:R-:W3:Y:S06]  /*0040*/  S2R R5, SR_CTAID.X ;  /* 0x0000000000057919 */ /* 0x000eec0000002500 */
[----:B------:R-:W4:Y:S08]  /*0050*/  LDC.64 R6, c[0x0][0x218] ;  /* 0x00008600ff067b82 */ /* 0x000f300000000a00 */
[----:B------:R-:W5:Y:S08]  /*0060*/  LDC.64 R8, c[0x0][0x228] ;  /* 0x00008a00ff087b82 */ /* 0x000f700000000a00 */
[----:B------:R-:W5:Y:S01]  /*0070*/  LDC.64 R10, c[0x0][0x230] ;  /* 0x00008c00ff0a7b82 */ /* 0x000f620000000a00 */
[----:B-1----:R-:W-:-:S04]  /*0080*/  SHF.L.U32 R0, R0, 0x1, RZ ;  /* 0x0000000100007819 */ /* 0x002fc800000006ff */
[----:B------:R-:W-:-:S04]  /*0090*/  LOP3.LUT R0, R0, 0x1fe, RZ, 0xc0, !PT ;  /* 0x000001fe00007812 */ /* 0x000fc800078ec0ff */
[----:B---3--:R-:W-:-:S05]  /*00a0*/  LEA R0, R5, R0, 0x9 ;  /* 0x0000000005007211 */ /* 0x008fca00078e48ff */
[----:B------:R-:W-:-:S05]  /*00b0*/  IMAD.HI R4, R0, 0x66666667, RZ ;  /* 0x6666666700047827 */ /* 0x000fca00078e02ff */
[----:B------:R-:W-:-:S04]  /*00c0*/  SHF.R.U32.HI R5, RZ, 0x1f, R4 ;  /* 0x0000001fff057819 */ /* 0x000fc80000011604 */
[----:B------:R-:W-:-:S05]  /*00d0*/  LEA.HI.SX32 R5, R4, R5, 0x19 ;  /* 0x0000000504057211 */ /* 0x000fca00078fcaff */
[----:B------:R-:W-:Y:S02]  /*00e0*/  IMAD R13, R5, -0x140, R0 ;  /* 0xfffffec0050d7824 */ /* 0x000fe400078e0200 */
[----:B------:R-:W1:Y:S02]  /*00f0*/  LDC.64 R4, c[0x0][0x210] ;  /* 0x00008400ff047b82 */ /* 0x000e640000000a00 */
[----:B--2---:R-:W-:-:S06]  /*0100*/  IMAD.WIDE R2, R13, 0x4, R2 ;  /* 0x000000040d027825 */ /* 0x004fcc00078e0202 */
[----:B------:R-:W2:Y:S01]  /*0110*/  LDG.E.EL.64 R2, desc[UR4][R2.64] ;  /* 0x0000000402027981 */ /* 0x000ea2000c2e1b00 */
[----:B----4-:R-:W-:-:S06]  /*0120*/  IMAD.WIDE R6, R13, 0x4, R6 ;  /* 0x000000040d067825 */ /* 0x010fcc00078e0206 */
[----:B------:R-:W3:Y:S01]  /*0130*/  LDG.E.EL.64 R6, desc[UR4][R6.64] ;  /* 0x0000000406067981 */ /* 0x000ee2000c2e1b00 */
[----:B-1----:R-:W-:-:S06]  /*0140*/  IMAD.WIDE R4, R0, 0x4, R4 ;  /* 0x0000000400047825 */ /* 0x002fcc00078e0204 */
[----:B------:R-:W3:Y:S01]  /*0150*/  LDG.E.64 R4, desc[UR4][R4.64] ;  /* 0x0000000404047981 */ /* 0x000ee2000c1e1b00 */
[----:B-----5:R-:W-:-:S04]  /*0160*/  IMAD.WIDE R8, R13, 0x4, R8 ;  /* 0x000000040d087825 */ /* 0x020fc800078e0208 */
[----:B0-----:R-:W-:Y:S02]  /*0170*/  IMAD.WIDE R10, R13, 0x4, R10 ;  /* 0x000000040d0a7825 */ /* 0x001fe400078e020a */
[----:B------:R-:W4:Y:S04]  /*0180*/  LDG.E.EL.64 R8, desc[UR4][R8.64] ;  /* 0x0000000408087981 */ /* 0x000f28000c2e1b00 */
[----:B------:R-:W4:Y:S01]  /*0190*/  LDG.E.EL.64 R10, desc[UR4][R10.64] ;  /* 0x000000040a0a7981 */ /* 0x000f22000c2e1b00 */
[----:B------:R-:W-:Y:S01]  /*01a0*/  HFMA2.MMA R15, -RZ, RZ, 1.625, 0 ;  /* 0x3e800000ff0f7435 */ /* 0x000fe200000001ff */
[----:B--2---:R-:W-:Y:S01]  /*01b0*/  FADD R2, R2, 9.9999997473787516356e-06 ;  /* 0x3727c5ac02027421 */ /* 0x004fe20000000000 */
[----:B------:R-:W-:-:S03]  /*01c0*/  FADD R12, R3, 9.9999997473787516356e-06 ;  /* 0x3727c5ac030c7421 */ /* 0x000fc60000000000 */
[----:B------:R0:W1:Y:S08]  /*01d0*/  MUFU.SQRT R13, R2 ;  /* 0x00000002000d7308 */ /* 0x0000700000002000 */
[----:B------:R-:W2:Y:S01]  /*01e0*/  MUFU.SQRT R14, R12 ;  /* 0x0000000c000e7308 */ /* 0x000ea20000002000 */
[----:B0-----:R-:W0:Y:S01]  /*01f0*/  LDC.64 R2, c[0x0][0x238] ;  /* 0x00008e00ff027b82 */ /* 0x001e220000000a00 */
[----:B-1----:R-:W-:-:S02]  /*0200*/  FSETP.GT.AND P0, PT, R13, 8.50705917302346158658e+37, PT ;  /* 0x7e8000000d00780b */ /* 0x002fc40003f04000 */
[----:B------:R-:W-:Y:S02]  /*0210*/  FSETP.GEU.AND P2, PT, R13, 1.175494350822287508e-38, PT ;  /* 0x008000000d00780b */ /* 0x000fe40003f4e000 */
[C---:B--2---:R-:W-:Y:S02]  /*0220*/  FSETP.GT.AND P1, PT, R14.reuse, 8.50705917302346158658e+37, PT ;  /* 0x7e8000000e00780b */ /* 0x044fe40003f24000 */
[----:B------:R-:W-:-:S07]  /*0230*/  FSETP.GEU.AND P3, PT, R14, 1.175494350822287508e-38, PT ;  /* 0x008000000e00780b */ /* 0x000fce0003f6e000 */
[----:B------:R-:W-:-:S04]  /*0240*/  @P0 FMUL R13, R13, 0.25 ;  /* 0x3e8000000d0d0820 */ /* 0x000fc80000400000 */
[----:B------:R-:W-:Y:S01]  /*0250*/  @!P2 FMUL R13, R13, 16777216 ;  /* 0x4b8000000d0da820 */ /* 0x000fe20000400000 */
[----:B------:R-:W-:-:S04]  /*0260*/  @P1 FMUL R14, R14, 0.25 ;  /* 0x3e8000000e0e1820 */ /* 0x000fc80000400000 */
[----:B------:R-:W-:Y:S01]  /*0270*/  @!P3 FMUL R14, R14, 16777216 ;  /* 0x4b8000000e0eb820 */ /* 0x000fe20000400000 */
[----:B------:R-:W1:Y:S01]  /*0280*/  MUFU.RCP R13, R13 ;  /* 0x0000000d000d7308 */ /* 0x000e620000001000 */
[----:B------:R-:W-:-:S07]  /*0290*/  FSEL R12, R15, 1, P0 ;  /* 0x3f8000000f0c7808 */ /* 0x000fce0000000000 */
[----:B------:R-:W2:Y:S01]  /*02a0*/  MUFU.RCP R14, R14 ;  /* 0x0000000e000e7308 */ /* 0x000ea20000001000 */
[----:B------:R-:W-:Y:S01]  /*02b0*/  FSEL R15, R15, 1, P1 ;  /* 0x3f8000000f0f7808 */ /* 0x000fe20000800000 */
[----:B------:R-:W-:Y:S01]  /*02c0*/  @!P2 FMUL R12, R12, 16777216 ;  /* 0x4b8000000c0ca820 */ /* 0x000fe20000400000 */
[----:B---3--:R-:W-:-:S03]  /*02d0*/  FADD R4, R4, -R6 ;  /* 0x8000000604047221 */ /* 0x008fc60000000000 */
[----:B------:R-:W-:Y:S01]  /*02e0*/  @!P3 FMUL R15, R15, 16777216 ;  /* 0x4b8000000f0fb820 */ /* 0x000fe20000400000 */
[----:B------:R-:W-:Y:S01]  /*02f0*/  FADD R5, R5, -R7 ;  /* 0x8000000705057221 */ /* 0x000fe20000000000 */
[----:B-1----:R-:W-:Y:S02]  /*0300*/  FMUL R13, R13, R12 ;  /* 0x0000000c0d0d7220 */ /* 0x002fe40000400000 */
[----:B--2---:R-:W-:Y:S02]  /*0310*/  FMUL R6, R14, R15 ;  /* 0x0000000f0e067220 */ /* 0x004fe40000400000 */
[----:B------:R-:W-:Y:S02]  /*0320*/  FMUL R13, R4, R13 ;  /* 0x0000000d040d7220 */ /* 0x000fe40000400000 */
[----:B------:R-:W-:Y:S01]  /*0330*/  FMUL R6, R5, R6 ;  /* 0x0000000605067220 */ /* 0x000fe20000400000 */
[----:B0-----:R-:W-:-:S04]  /*0340*/  IMAD.WIDE R2, R0, 0x4, R2 ;  /* 0x0000000400027825 */ /* 0x001fc800078e0202 */
[----:B----4-:R-:W-:Y:S01]  /*0350*/  FFMA R8, R8, R13, R10 ;  /* 0x0000000d08087223 */ /* 0x010fe2000000000a */
[----:B------:R-:W-:-:S05]  /*0360*/  FFMA R9, R9, R6, R11 ;  /* 0x0000000609097223 */ /* 0x000fca000000000b */
[----:B------:R-:W-:Y:S01]  /*0370*/  STG.E.64 desc[UR4][R2.64], R8 ;  /* 0x0000000802007986 */ /* 0x000fe2000c101b04 */
[----:B------:R-:W-:Y:S05]  /*0380*/  EXIT ;  /* 0x000000000000794d */ /* 0x000fea0003800000 */
.L_x_0:
[----:B------:R-:W-:-:S00]  /*0390*/  BRA `(.L_x_0) ;  /* 0xfffffffc00fc7947 */ /* 0x000fc0000383ffff */
[----:B------:R-:W-:-:S00]  /*03a0*/  NOP ;  /* 0x0000000000007918 */ /* 0x000fc00000000000 */
        /* <DEDUP_REMOVED lines=13> */
.L_x_1:


//--------------------- .nv.global.init           --------------------------
	.section	.nv.global.init,"aw",@progbits
.nv.global.init:
	.type		_$_str,@object
	.size		_$_str,(_$_str_$_2 - _$_str)
_$_str:
        /*0000*/ 	.byte	0x5f, 0x5f, 0x43, 0x55, 0x44, 0x41, 0x5f, 0x46, 0x54, 0x5a, 0x00
	.type		_$_str_$_2,@object
	.size		_$_str_$_2,(.L_1 - _$_str_$_2)
_$_str_$_2:
        /*000b*/ 	.byte	0x5f, 0x5f, 0x43, 0x55, 0x44, 0x41, 0x5f, 0x50, 0x52, 0x45, 0x43, 0x5f, 0x53, 0x51, 0x52, 0x54
        /*001b*/ 	.byte	0x00
.L_1:


//--------------------- .nv.constant0.triton_poi_fused__native_batch_norm_legit_no_training_37 --------------------------
	.section	.nv.constant0.triton_poi_fused__native_batch_norm_legit_no_training_37,"a",@progbits
	.sectionflags	@""
	.align	4
.nv.constant0.triton_poi_fused__native_batch_norm_legit_no_training_37:
	.zero		580
